//
// Generated by NVIDIA NVVM Compiler
//
// Compiler Build ID: CL-36424714
// Cuda compilation tools, release 13.0, V13.0.88
// Based on NVVM 20.0.0
//

.version 9.0
.target sm_100
.address_size 64

	// .globl	_Z3fooPi

.visible .entry _Z3fooPi(
	.param .u64 .ptr .align 1 _Z3fooPi_param_0
)
{
	.reg .b32 	%r<3>;
	.reg .b64 	%rd<5>;

	ld.param.u64 	%rd1, [_Z3fooPi_param_0];
	cvta.to.global.u64 	%rd2, %rd1;
	mov.u32 	%r1, %tid.x;
	add.s32 	%r2, %r1, 1;
	mul.wide.u32 	%rd3, %r1, 4;
	add.s64 	%rd4, %rd2, %rd3;
	st.global.u32 	[%rd4], %r2;
	ret;

}


// ===== COMPILED SASS (sm_100) =====

	.target	sm_100

	.elftype	@"ET_EXEC"


//--------------------- .note.nv.tkinfo           --------------------------
	.section	.note.nv.tkinfo,"",@"SHT_NOTE"
	.sectionflags	@"SHF_NOTE_NV_TKINFO"
	.tkinfo
        /*0018*/ 	.word	0x00000002
        /*0030*/ 	.string	""
        /*0030*/ 	.string	"ptxas"
        /*0030*/ 	.string	"Cuda compilation tools, release 13.0, V13.0.88"
        /*0030*/ 	.string	"Build cuda_13.0.r13.0/compiler.36424714_0"
        /*0030*/ 	.string	"-arch sm_100 -m 64 "



//--------------------- .note.nv.cuinfo           --------------------------
	.section	.note.nv.cuinfo,"",@"SHT_NOTE"
	.sectionflags	@"SHF_NOTE_NV_CUINFO"
        /*0018*/ 	.short	0x0002
        /*001a*/ 	.short	0x0064
        /*001c*/ 	.short	0x0082
	.zero		2


//--------------------- .nv.info                  --------------------------
	.section	.nv.info,"",@"SHT_CUDA_INFO"
	.align	4


	//----- nvinfo : EIATTR_REGCOUNT
	.align		4
        /*0000*/ 	.byte	0x04, 0x2f
        /*0002*/ 	.short	(.L_1 - .L_0)
	.align		4
.L_0:
        /*0004*/ 	.word	index@(_Z3fooPi)
        /*0008*/ 	.word	0x00000008


	//----- nvinfo : EIATTR_FRAME_SIZE
	.align		4
.L_1:
        /*000c*/ 	.byte	0x04, 0x11
        /*000e*/ 	.short	(.L_3 - .L_2)
	.align		4
.L_2:
        /*0010*/ 	.word	index@(_Z3fooPi)
        /*0014*/ 	.word	0x00000000


	//----- nvinfo : EIATTR_MIN_STACK_SIZE
	.align		4
.L_3:
        /*0018*/ 	.byte	0x04, 0x12
        /*001a*/ 	.short	(.L_5 - .L_4)
	.align		4
.L_4:
        /*001c*/ 	.word	index@(_Z3fooPi)
        /*0020*/ 	.word	0x00000000
.L_5:


//--------------------- .nv.compat                --------------------------
	.section	.nv.compat,"",@"SHT_CUDA_COMPAT_INFO"
	.align	4
        /*0000*/ 	.byte	0x02, 0x09, 0x00, 0x00, 0x02, 0x02, 0x01, 0x00, 0x02, 0x05, 0x05, 0x00, 0x03, 0x07, 0x01, 0x01
        /*0010*/ 	.byte	0x02, 0x03, 0x00, 0x00, 0x02, 0x06, 0x01, 0x00, 0x04, 0x0b, 0x08, 0x00, 0x09, 0x00, 0x00, 0x00
        /*0020*/ 	.byte	0x00, 0x00, 0x00, 0x00


//--------------------- .nv.info._Z3fooPi         --------------------------
	.section	.nv.info._Z3fooPi,"",@"SHT_CUDA_INFO"
	.sectionflags	@""
	.align	4


	//----- nvinfo : EIATTR_CUDA_API_VERSION
	.align		4
        /*0000*/ 	.byte	0x04, 0x37
        /*0002*/ 	.short	(.L_7 - .L_6)
.L_6:
        /*0004*/ 	.word	0x00000082


	//----- nvinfo : EIATTR_KPARAM_INFO
	.align		4
.L_7:
        /*0008*/ 	.byte	0x04, 0x17
        /*000a*/ 	.short	(.L_9 - .L_8)
.L_8:
        /*000c*/ 	.word	0x00000000
        /*0010*/ 	.short	0x0000
        /*0012*/ 	.short	0x0000
        /*0014*/ 	.byte	0x00, 0xf5, 0x21, 0x00


	//----- nvinfo : EIATTR_SPARSE_MMA_MASK
	.align		4
.L_9:
        /*0018*/ 	.byte	0x03, 0x50
        /*001a*/ 	.short	0x0000


	//----- nvinfo : EIATTR_MAXREG_COUNT
	.align		4
        /*001c*/ 	.byte	0x03, 0x1b
        /*001e*/ 	.short	0x00ff


	//----- nvinfo : EIATTR_MERCURY_ISA_VERSION
	.align		4
        /*0020*/ 	.byte	0x03, 0x5f
        /*0022*/ 	.short	0x0101


	//----- nvinfo : EIATTR_VRC_CTA_INIT_COUNT
	.align		4
        /*0024*/ 	.byte	0x02, 0x4a
	.zero		1
	.zero		1


	//----- nvinfo : EIATTR_EXIT_INSTR_OFFSETS
	.align		4
        /*0028*/ 	.byte	0x04, 0x1c
        /*002a*/ 	.short	(.L_11 - .L_10)


	//   ....[0]....
.L_10:
        /*002c*/ 	.word	0x00000070


	//----- nvinfo : EIATTR_CBANK_PARAM_SIZE
	.align		4
.L_11:
        /*0030*/ 	.byte	0x03, 0x19
        /*0032*/ 	.short	0x0008


	//----- nvinfo : EIATTR_PARAM_CBANK
	.align		4
        /*0034*/ 	.byte	0x04, 0x0a
        /*0036*/ 	.short	(.L_13 - .L_12)
	.align		4
.L_12:
        /*0038*/ 	.word	index@(.nv.constant0._Z3fooPi)
        /*003c*/ 	.short	0x0380
        /*003e*/ 	.short	0x0008


	//----- nvinfo : EIATTR_SW_WAR
	.align		4
.L_13:
        /*0040*/ 	.byte	0x04, 0x36
        /*0042*/ 	.short	(.L_15 - .L_14)
.L_14:
        /*0044*/ 	.word	0x00000008
.L_15:


//--------------------- .nv.callgraph             --------------------------
	.section	.nv.callgraph,"",@"SHT_CUDA_CALLGRAPH"
	.align	4
	.sectionentsize	8
	.align		4
        /*0000*/ 	.word	0x00000000
	.align		4
        /*0004*/ 	.word	0xffffffff
	.align		4
        /*0008*/ 	.word	0x00000000
	.align		4
        /*000c*/ 	.word	0xfffffffe
	.align		4
        /*0010*/ 	.word	0x00000000
	.align		4
        /*0014*/ 	.word	0xfffffffd
	.align		4
        /*0018*/ 	.word	0x00000000
	.align		4
        /*001c*/ 	.word	0xfffffffc


//--------------------- .text._Z3fooPi            --------------------------
	.section	.text._Z3fooPi,"ax",@progbits
	.align	128
        .global         _Z3fooPi
        .type           _Z3fooPi,@function
        .size           _Z3fooPi,(.L_x_1 - _Z3fooPi)
        .other          _Z3fooPi,@"STO_CUDA_ENTRY STV_DEFAULT"
_Z3fooPi:
.text._Z3fooPi:
[----:B------:R-:W-:Y:S01]  /*0000*/  LDC R1, c[0x0][0x37c] ;  /* 0x0000df00ff017b82 */ /* 0x000fe20000000800 */
[----:B------:R-:W0:Y:S07]  /*0010*/  S2R R5, SR_TID.X ;  /* 0x0000000000057919 */ /* 0x000e2e0000002100 */
[----:B------:R-:W0:Y:S01]  /*0020*/  LDC.64 R2, c[0x0][0x380] ;  /* 0x0000e000ff027b82 */ /* 0x000e220000000a00 */
[----:B------:R-:W1:Y:S01]  /*0030*/  LDCU.64 UR4, c[0x0][0x358] ;  /* 0x00006b00ff0477ac */ /* 0x000e620008000a00 */
[C---:B0-----:R-:W-:Y:S01]  /*0040*/  IMAD.WIDE.U32 R2, R5.reuse, 0x4, R2 ;  /* 0x0000000405027825 */ /* 0x041fe200078e0002 */
[----:B------:R-:W-:-:S05]  /*0050*/  IADD3 R5, PT, PT, R5, 0x1, RZ ;  /* 0x0000000105057810 */ /* 0x000fca0007ffe0ff */
[----:B-1----:R-:W-:Y:S01]  /*0060*/  STG.E desc[UR4][R2.64], R5 ;  /* 0x0000000502007986 */ /* 0x002fe2000c101904 */
[----:B------:R-:W-:Y:S05]  /*0070*/  EXIT ;  /* 0x000000000000794d */ /* 0x000fea0003800000 */
.L_x_0:
[----:B------:R-:W-:-:S00]  /*0080*/  BRA `(.L_x_0) ;  /* 0xfffffffc00fc7947 */ /* 0x000fc0000383ffff */
[----:B------:R-:W-:-:S00]  /*0090*/  NOP ;  /* 0x0000000000007918 */ /* 0x000fc00000000000 */
        /* <DEDUP_REMOVED lines=14> */
.L_x_1:


//--------------------- .nv.shared.reserved.0     --------------------------
	.section	.nv.shared.reserved.0,"aw",@nobits
	.weak		__nv_reservedSMEM_offset_0_alias
	.size		__nv_reservedSMEM_offset_0_alias, 0, 64
	.other		__nv_reservedSMEM_offset_0_alias,@"STO_CUDA_RESERVED_SHARED STV_DEFAULT"
__nv_reservedSMEM_offset_0_alias:
	.zero		0
	.zero		64


//--------------------- .nv.constant0._Z3fooPi    --------------------------
	.section	.nv.constant0._Z3fooPi,"a",@progbits
	.sectionflags	@""
	.align	4
.nv.constant0._Z3fooPi:
	.zero		904


//--------------------- SYMBOLS --------------------------

	.type		.nv.reservedSmem.offset0,@object
	.size		.nv.reservedSmem.offset0,0x4
